//
// Generated by NVIDIA NVVM Compiler
//
// Compiler Build ID: CL-36424714
// Cuda compilation tools, release 13.0, V13.0.88
// Based on NVVM 20.0.0
//

.version 9.0
.target sm_100
.address_size 64

	// .globl	_Z31vector_elemwise_mult_f32_kernelPKfiPf

.visible .entry _Z31vector_elemwise_mult_f32_kernelPKfiPf(
	.param .u64 .ptr .align 1 _Z31vector_elemwise_mult_f32_kernelPKfiPf_param_0,
	.param .u32 _Z31vector_elemwise_mult_f32_kernelPKfiPf_param_1,
	.param .u64 .ptr .align 1 _Z31vector_elemwise_mult_f32_kernelPKfiPf_param_2
)
{
	.reg .pred 	%p<2>;
	.reg .b32 	%r<6>;
	.reg .b32 	%f<4>;
	.reg .b64 	%rd<8>;

	ld.param.u64 	%rd1, [_Z31vector_elemwise_mult_f32_kernelPKfiPf_param_0];
	ld.param.u32 	%r2, [_Z31vector_elemwise_mult_f32_kernelPKfiPf_param_1];
	ld.param.u64 	%rd2, [_Z31vector_elemwise_mult_f32_kernelPKfiPf_param_2];
	mov.u32 	%r3, %tid.x;
	mov.u32 	%r4, %ctaid.x;
	mov.u32 	%r5, %ntid.x;
	mad.lo.s32 	%r1, %r4, %r5, %r3;
	setp.ge.s32 	%p1, %r1, %r2;
	@%p1 bra 	$L__BB0_2;
	cvta.to.global.u64 	%rd3, %rd1;
	cvta.to.global.u64 	%rd4, %rd2;
	mul.wide.s32 	%rd5, %r1, 4;
	add.s64 	%rd6, %rd3, %rd5;
	ld.global.f32 	%f1, [%rd6];
	add.s64 	%rd7, %rd4, %rd5;
	ld.global.f32 	%f2, [%rd7];
	mul.f32 	%f3, %f1, %f2;
	st.global.f32 	[%rd7], %f3;
$L__BB0_2:
	ret;

}


// ===== COMPILED SASS (sm_100) =====

	.target	sm_100

	.elftype	@"ET_EXEC"


//--------------------- .note.nv.tkinfo           --------------------------
	.section	.note.nv.tkinfo,"",@"SHT_NOTE"
	.sectionflags	@"SHF_NOTE_NV_TKINFO"
	.tkinfo
        /*0018*/ 	.word	0x00000002
        /*0030*/ 	.string	""
        /*0030*/ 	.string	"ptxas"
        /*0030*/ 	.string	"Cuda compilation tools, release 13.0, V13.0.88"
        /*0030*/ 	.string	"Build cuda_13.0.r13.0/compiler.36424714_0"
        /*0030*/ 	.string	"-arch sm_100 -m 64 "



//--------------------- .note.nv.cuinfo           --------------------------
	.section	.note.nv.cuinfo,"",@"SHT_NOTE"
	.sectionflags	@"SHF_NOTE_NV_CUINFO"
        /*0018*/ 	.short	0x0002
        /*001a*/ 	.short	0x0064
        /*001c*/ 	.short	0x0082
	.zero		2


//--------------------- .nv.info                  --------------------------
	.section	.nv.info,"",@"SHT_CUDA_INFO"
	.align	4


	//----- nvinfo : EIATTR_REGCOUNT
	.align		4
        /*0000*/ 	.byte	0x04, 0x2f
        /*0002*/ 	.short	(.L_1 - .L_0)
	.align		4
.L_0:
        /*0004*/ 	.word	index@(_Z31vector_elemwise_mult_f32_kernelPKfiPf)
        /*0008*/ 	.word	0x0000000a


	//----- nvinfo : EIATTR_FRAME_SIZE
	.align		4
.L_1:
        /*000c*/ 	.byte	0x04, 0x11
        /*000e*/ 	.short	(.L_3 - .L_2)
	.align		4
.L_2:
        /*0010*/ 	.word	index@(_Z31vector_elemwise_mult_f32_kernelPKfiPf)
        /*0014*/ 	.word	0x00000000


	//----- nvinfo : EIATTR_MIN_STACK_SIZE
	.align		4
.L_3:
        /*0018*/ 	.byte	0x04, 0x12
        /*001a*/ 	.short	(.L_5 - .L_4)
	.align		4
.L_4:
        /*001c*/ 	.word	index@(_Z31vector_elemwise_mult_f32_kernelPKfiPf)
        /*0020*/ 	.word	0x00000000
.L_5:


//--------------------- .nv.compat                --------------------------
	.section	.nv.compat,"",@"SHT_CUDA_COMPAT_INFO"
	.align	4
        /*0000*/ 	.byte	0x02, 0x09, 0x00, 0x00, 0x02, 0x02, 0x01, 0x00, 0x02, 0x05, 0x05, 0x00, 0x03, 0x07, 0x01, 0x01
        /*0010*/ 	.byte	0x02, 0x03, 0x00, 0x00, 0x02, 0x06, 0x01, 0x00, 0x04, 0x0b, 0x08, 0x00, 0x09, 0x00, 0x00, 0x00
        /*0020*/ 	.byte	0x00, 0x00, 0x00, 0x00


//--------------------- .nv.info._Z31vector_elemwise_mult_f32_kernelPKfiPf --------------------------
	.section	.nv.info._Z31vector_elemwise_mult_f32_kernelPKfiPf,"",@"SHT_CUDA_INFO"
	.sectionflags	@""
	.align	4


	//----- nvinfo : EIATTR_CUDA_API_VERSION
	.align		4
        /*0000*/ 	.byte	0x04, 0x37
        /*0002*/ 	.short	(.L_7 - .L_6)
.L_6:
        /*0004*/ 	.word	0x00000082


	//----- nvinfo : EIATTR_KPARAM_INFO
	.align		4
.L_7:
        /*0008*/ 	.byte	0x04, 0x17
        /*000a*/ 	.short	(.L_9 - .L_8)
.L_8:
        /*000c*/ 	.word	0x00000000
        /*0010*/ 	.short	0x0002
        /*0012*/ 	.short	0x0010
        /*0014*/ 	.byte	0x00, 0xf5, 0x21, 0x00


	//----- nvinfo : EIATTR_KPARAM_INFO
	.align		4
.L_9:
        /*0018*/ 	.byte	0x04, 0x17
        /*001a*/ 	.short	(.L_11 - .L_10)
.L_10:
        /*001c*/ 	.word	0x00000000
        /*0020*/ 	.short	0x0001
        /*0022*/ 	.short	0x0008
        /*0024*/ 	.byte	0x00, 0xf0, 0x11, 0x00


	//----- nvinfo : EIATTR_KPARAM_INFO
	.align		4
.L_11:
        /*0028*/ 	.byte	0x04, 0x17
        /*002a*/ 	.short	(.L_13 - .L_12)
.L_12:
        /*002c*/ 	.word	0x00000000
        /*0030*/ 	.short	0x0000
        /*0032*/ 	.short	0x0000
        /*0034*/ 	.byte	0x00, 0xf5, 0x21, 0x00


	//----- nvinfo : EIATTR_SPARSE_MMA_MASK
	.align		4
.L_13:
        /*0038*/ 	.byte	0x03, 0x50
        /*003a*/ 	.short	0x0000


	//----- nvinfo : EIATTR_MAXREG_COUNT
	.align		4
        /*003c*/ 	.byte	0x03, 0x1b
        /*003e*/ 	.short	0x00ff


	//----- nvinfo : EIATTR_MERCURY_ISA_VERSION
	.align		4
        /*0040*/ 	.byte	0x03, 0x5f
        /*0042*/ 	.short	0x0101


	//----- nvinfo : EIATTR_VRC_CTA_INIT_COUNT
	.align		4
        /*0044*/ 	.byte	0x02, 0x4a
	.zero		1
	.zero		1


	//----- nvinfo : EIATTR_EXIT_INSTR_OFFSETS
	.align		4
        /*0048*/ 	.byte	0x04, 0x1c
        /*004a*/ 	.short	(.L_15 - .L_14)


	//   ....[0]....
.L_14:
        /*004c*/ 	.word	0x00000070


	//   ....[1]....
        /*0050*/ 	.word	0x00000110


	//----- nvinfo : EIATTR_CBANK_PARAM_SIZE
	.align		4
.L_15:
        /*0054*/ 	.byte	0x03, 0x19
        /*0056*/ 	.short	0x0018


	//----- nvinfo : EIATTR_PARAM_CBANK
	.align		4
        /*0058*/ 	.byte	0x04, 0x0a
        /*005a*/ 	.short	(.L_17 - .L_16)
	.align		4
.L_16:
        /*005c*/ 	.word	index@(.nv.constant0._Z31vector_elemwise_mult_f32_kernelPKfiPf)
        /*0060*/ 	.short	0x0380
        /*0062*/ 	.short	0x0018


	//----- nvinfo : EIATTR_SW_WAR
	.align		4
.L_17:
        /*0064*/ 	.byte	0x04, 0x36
        /*0066*/ 	.short	(.L_19 - .L_18)
.L_18:
        /*0068*/ 	.word	0x00000008
.L_19:


//--------------------- .nv.callgraph             --------------------------
	.section	.nv.callgraph,"",@"SHT_CUDA_CALLGRAPH"
	.align	4
	.sectionentsize	8
	.align		4
        /*0000*/ 	.word	0x00000000
	.align		4
        /*0004*/ 	.word	0xffffffff
	.align		4
        /*0008*/ 	.word	0x00000000
	.align		4
        /*000c*/ 	.word	0xfffffffe
	.align		4
        /*0010*/ 	.word	0x00000000
	.align		4
        /*0014*/ 	.word	0xfffffffd
	.align		4
        /*0018*/ 	.word	0x00000000
	.align		4
        /*001c*/ 	.word	0xfffffffc


//--------------------- .text._Z31vector_elemwise_mult_f32_kernelPKfiPf --------------------------
	.section	.text._Z31vector_elemwise_mult_f32_kernelPKfiPf,"ax",@progbits
	.align	128
        .global         _Z31vector_elemwise_mult_f32_kernelPKfiPf
        .type           _Z31vector_elemwise_mult_f32_kernelPKfiPf,@function
        .size           _Z31vector_elemwise_mult_f32_kernelPKfiPf,(.L_x_1 - _Z31vector_elemwise_mult_f32_kernelPKfiPf)
        .other          _Z31vector_elemwise_mult_f32_kernelPKfiPf,@"STO_CUDA_ENTRY STV_DEFAULT"
_Z31vector_elemwise_mult_f32_kernelPKfiPf:
.text._Z31vector_elemwise_mult_f32_kernelPKfiPf:
[----:B------:R-:W-:Y:S01]  /*0000*/  LDC R1, c[0x0][0x37c] ;  /* 0x0000df00ff017b82 */ /* 0x000fe20000000800 */
[----:B------:R-:W0:Y:S07]  /*0010*/  S2R R7, SR_TID.X ;  /* 0x0000000000077919 */ /* 0x000e2e0000002100 */
[----:B------:R-:W0:Y:S01]  /*0020*/  S2UR UR4, SR_CTAID.X ;  /* 0x00000000000479c3 */ /* 0x000e220000002500 */
[----:B------:R-:W1:Y:S07]  /*0030*/  LDCU UR5, c[0x0][0x388] ;  /* 0x00007100ff0577ac */ /* 0x000e6e0008000800 */
[----:B------:R-:W0:Y:S02]  /*0040*/  LDC R0, c[0x0][0x360] ;  /* 0x0000d800ff007b82 */ /* 0x000e240000000800 */
[----:B0-----:R-:W-:-:S05]  /*0050*/  IMAD R7, R0, UR4, R7 ;  /* 0x0000000400077c24 */ /* 0x001fca000f8e0207 */
[----:B-1----:R-:W-:-:S13]  /*0060*/  ISETP.GE.AND P0, PT, R7, UR5, PT ;  /* 0x0000000507007c0c */ /* 0x002fda000bf06270 */
[----:B------:R-:W-:Y:S05]  /*0070*/  @P0 EXIT ;  /* 0x000000000000094d */ /* 0x000fea0003800000 */
[----:B------:R-:W0:Y:S01]  /*0080*/  LDC.64 R2, c[0x0][0x380] ;  /* 0x0000e000ff027b82 */ /* 0x000e220000000a00 */
[----:B------:R-:W1:Y:S07]  /*0090*/  LDCU.64 UR4, c[0x0][0x358] ;  /* 0x00006b00ff0477ac */ /* 0x000e6e0008000a00 */
[----:B------:R-:W2:Y:S01]  /*00a0*/  LDC.64 R4, c[0x0][0x390] ;  /* 0x0000e400ff047b82 */ /* 0x000ea20000000a00 */
[----:B0-----:R-:W-:-:S06]  /*00b0*/  IMAD.WIDE R2, R7, 0x4, R2 ;  /* 0x0000000407027825 */ /* 0x001fcc00078e0202 */
[----:B-1----:R-:W3:Y:S01]  /*00c0*/  LDG.E R2, desc[UR4][R2.64] ;  /* 0x0000000402027981 */ /* 0x002ee2000c1e1900 */
[----:B--2---:R-:W-:-:S05]  /*00d0*/  IMAD.WIDE R4, R7, 0x4, R4 ;  /* 0x0000000407047825 */ /* 0x004fca00078e0204 */
[----:B------:R-:W3:Y:S02]  /*00e0*/  LDG.E R7, desc[UR4][R4.64] ;  /* 0x0000000404077981 */ /* 0x000ee4000c1e1900 */
[----:B---3--:R-:W-:-:S05]  /*00f0*/  FMUL R7, R2, R7 ;  /* 0x0000000702077220 */ /* 0x008fca0000400000 */
[----:B------:R-:W-:Y:S01]  /*0100*/  STG.E desc[UR4][R4.64], R7 ;  /* 0x0000000704007986 */ /* 0x000fe2000c101904 */
[----:B------:R-:W-:Y:S05]  /*0110*/  EXIT ;  /* 0x000000000000794d */ /* 0x000fea0003800000 */
.L_x_0:
[----:B------:R-:W-:-:S00]  /*0120*/  BRA `(.L_x_0) ;  /* 0xfffffffc00fc7947 */ /* 0x000fc0000383ffff */
[----:B------:R-:W-:-:S00]  /*0130*/  NOP ;  /* 0x0000000000007918 */ /* 0x000fc00000000000 */
        /* <DEDUP_REMOVED lines=12> */
.L_x_1:


//--------------------- .nv.shared.reserved.0     --------------------------
	.section	.nv.shared.reserved.0,"aw",@nobits
	.weak		__nv_reservedSMEM_offset_0_alias
	.size		__nv_reservedSMEM_offset_0_alias, 0, 64
	.other		__nv_reservedSMEM_offset_0_alias,@"STO_CUDA_RESERVED_SHARED STV_DEFAULT"
__nv_reservedSMEM_offset_0_alias:
	.zero		0
	.zero		64


//--------------------- .nv.constant0._Z31vector_elemwise_mult_f32_kernelPKfiPf --------------------------
	.section	.nv.constant0._Z31vector_elemwise_mult_f32_kernelPKfiPf,"a",@progbits
	.sectionflags	@""
	.align	4
.nv.constant0._Z31vector_elemwise_mult_f32_kernelPKfiPf:
	.zero		920


//--------------------- SYMBOLS --------------------------

	.type		.nv.reservedSmem.offset0,@object
	.size		.nv.reservedSmem.offset0,0x4
